//
// Generated by NVIDIA NVVM Compiler
//
// Compiler Build ID: CL-36424714
// Cuda compilation tools, release 13.0, V13.0.88
// Based on NVVM 20.0.0
//

.version 9.0
.target sm_100
.address_size 64

	// .globl	_Z12simpleKernelPii

.visible .entry _Z12simpleKernelPii(
	.param .u64 .ptr .align 1 _Z12simpleKernelPii_param_0,
	.param .u32 _Z12simpleKernelPii_param_1
)
{
	.reg .b32 	%r<6>;
	.reg .b64 	%rd<5>;

	ld.param.u64 	%rd1, [_Z12simpleKernelPii_param_0];
	ld.param.u32 	%r1, [_Z12simpleKernelPii_param_1];
	cvta.to.global.u64 	%rd2, %rd1;
	mov.u32 	%r2, %tid.x;
	mov.u32 	%r3, %ctaid.x;
	mov.u32 	%r4, %ntid.x;
	mad.lo.s32 	%r5, %r3, %r4, %r2;
	mul.wide.s32 	%rd3, %r5, 4;
	add.s64 	%rd4, %rd2, %rd3;
	st.global.u32 	[%rd4], %r1;
	ret;

}


// ===== COMPILED SASS (sm_100) =====

	.target	sm_100

	.elftype	@"ET_EXEC"


//--------------------- .note.nv.tkinfo           --------------------------
	.section	.note.nv.tkinfo,"",@"SHT_NOTE"
	.sectionflags	@"SHF_NOTE_NV_TKINFO"
	.tkinfo
        /*0018*/ 	.word	0x00000002
        /*0030*/ 	.string	""
        /*0030*/ 	.string	"ptxas"
        /*0030*/ 	.string	"Cuda compilation tools, release 13.0, V13.0.88"
        /*0030*/ 	.string	"Build cuda_13.0.r13.0/compiler.36424714_0"
        /*0030*/ 	.string	"-arch sm_100 -m 64 "



//--------------------- .note.nv.cuinfo           --------------------------
	.section	.note.nv.cuinfo,"",@"SHT_NOTE"
	.sectionflags	@"SHF_NOTE_NV_CUINFO"
        /*0018*/ 	.short	0x0002
        /*001a*/ 	.short	0x0064
        /*001c*/ 	.short	0x0082
	.zero		2


//--------------------- .nv.info                  --------------------------
	.section	.nv.info,"",@"SHT_CUDA_INFO"
	.align	4


	//----- nvinfo : EIATTR_REGCOUNT
	.align		4
        /*0000*/ 	.byte	0x04, 0x2f
        /*0002*/ 	.short	(.L_1 - .L_0)
	.align		4
.L_0:
        /*0004*/ 	.word	index@(_Z12simpleKernelPii)
        /*0008*/ 	.word	0x0000000a


	//----- nvinfo : EIATTR_FRAME_SIZE
	.align		4
.L_1:
        /*000c*/ 	.byte	0x04, 0x11
        /*000e*/ 	.short	(.L_3 - .L_2)
	.align		4
.L_2:
        /*0010*/ 	.word	index@(_Z12simpleKernelPii)
        /*0014*/ 	.word	0x00000000


	//----- nvinfo : EIATTR_MIN_STACK_SIZE
	.align		4
.L_3:
        /*0018*/ 	.byte	0x04, 0x12
        /*001a*/ 	.short	(.L_5 - .L_4)
	.align		4
.L_4:
        /*001c*/ 	.word	index@(_Z12simpleKernelPii)
        /*0020*/ 	.word	0x00000000
.L_5:


//--------------------- .nv.compat                --------------------------
	.section	.nv.compat,"",@"SHT_CUDA_COMPAT_INFO"
	.align	4
        /*0000*/ 	.byte	0x02, 0x09, 0x00, 0x00, 0x02, 0x02, 0x01, 0x00, 0x02, 0x05, 0x05, 0x00, 0x03, 0x07, 0x01, 0x01
        /*0010*/ 	.byte	0x02, 0x03, 0x00, 0x00, 0x02, 0x06, 0x01, 0x00, 0x04, 0x0b, 0x08, 0x00, 0x09, 0x00, 0x00, 0x00
        /*0020*/ 	.byte	0x00, 0x00, 0x00, 0x00


//--------------------- .nv.info._Z12simpleKernelPii --------------------------
	.section	.nv.info._Z12simpleKernelPii,"",@"SHT_CUDA_INFO"
	.sectionflags	@""
	.align	4


	//----- nvinfo : EIATTR_CUDA_API_VERSION
	.align		4
        /*0000*/ 	.byte	0x04, 0x37
        /*0002*/ 	.short	(.L_7 - .L_6)
.L_6:
        /*0004*/ 	.word	0x00000082


	//----- nvinfo : EIATTR_KPARAM_INFO
	.align		4
.L_7:
        /*0008*/ 	.byte	0x04, 0x17
        /*000a*/ 	.short	(.L_9 - .L_8)
.L_8:
        /*000c*/ 	.word	0x00000000
        /*0010*/ 	.short	0x0001
        /*0012*/ 	.short	0x0008
        /*0014*/ 	.byte	0x00, 0xf0, 0x11, 0x00


	//----- nvinfo : EIATTR_KPARAM_INFO
	.align		4
.L_9:
        /*0018*/ 	.byte	0x04, 0x17
        /*001a*/ 	.short	(.L_11 - .L_10)
.L_10:
        /*001c*/ 	.word	0x00000000
        /*0020*/ 	.short	0x0000
        /*0022*/ 	.short	0x0000
        /*0024*/ 	.byte	0x00, 0xf5, 0x21, 0x00


	//----- nvinfo : EIATTR_SPARSE_MMA_MASK
	.align		4
.L_11:
        /*0028*/ 	.byte	0x03, 0x50
        /*002a*/ 	.short	0x0000


	//----- nvinfo : EIATTR_MAXREG_COUNT
	.align		4
        /*002c*/ 	.byte	0x03, 0x1b
        /*002e*/ 	.short	0x00ff


	//----- nvinfo : EIATTR_MERCURY_ISA_VERSION
	.align		4
        /*0030*/ 	.byte	0x03, 0x5f
        /*0032*/ 	.short	0x0101


	//----- nvinfo : EIATTR_VRC_CTA_INIT_COUNT
	.align		4
        /*0034*/ 	.byte	0x02, 0x4a
	.zero		1
	.zero		1


	//----- nvinfo : EIATTR_EXIT_INSTR_OFFSETS
	.align		4
        /*0038*/ 	.byte	0x04, 0x1c
        /*003a*/ 	.short	(.L_13 - .L_12)


	//   ....[0]....
.L_12:
        /*003c*/ 	.word	0x000000a0


	//----- nvinfo : EIATTR_CBANK_PARAM_SIZE
	.align		4
.L_13:
        /*0040*/ 	.byte	0x03, 0x19
        /*0042*/ 	.short	0x000c


	//----- nvinfo : EIATTR_PARAM_CBANK
	.align		4
        /*0044*/ 	.byte	0x04, 0x0a
        /*0046*/ 	.short	(.L_15 - .L_14)
	.align		4
.L_14:
        /*0048*/ 	.word	index@(.nv.constant0._Z12simpleKernelPii)
        /*004c*/ 	.short	0x0380
        /*004e*/ 	.short	0x000c


	//----- nvinfo : EIATTR_SW_WAR
	.align		4
.L_15:
        /*0050*/ 	.byte	0x04, 0x36
        /*0052*/ 	.short	(.L_17 - .L_16)
.L_16:
        /*0054*/ 	.word	0x00000008
.L_17:


//--------------------- .nv.callgraph             --------------------------
	.section	.nv.callgraph,"",@"SHT_CUDA_CALLGRAPH"
	.align	4
	.sectionentsize	8
	.align		4
        /*0000*/ 	.word	0x00000000
	.align		4
        /*0004*/ 	.word	0xffffffff
	.align		4
        /*0008*/ 	.word	0x00000000
	.align		4
        /*000c*/ 	.word	0xfffffffe
	.align		4
        /*0010*/ 	.word	0x00000000
	.align		4
        /*0014*/ 	.word	0xfffffffd
	.align		4
        /*0018*/ 	.word	0x00000000
	.align		4
        /*001c*/ 	.word	0xfffffffc


//--------------------- .text._Z12simpleKernelPii --------------------------
	.section	.text._Z12simpleKernelPii,"ax",@progbits
	.align	128
        .global         _Z12simpleKernelPii
        .type           _Z12simpleKernelPii,@function
        .size           _Z12simpleKernelPii,(.L_x_1 - _Z12simpleKernelPii)
        .other          _Z12simpleKernelPii,@"STO_CUDA_ENTRY STV_DEFAULT"
_Z12simpleKernelPii:
.text._Z12simpleKernelPii:
[----:B------:R-:W-:Y:S01]  /*0000*/  LDC R1, c[0x0][0x37c] ;  /* 0x0000df00ff017b82 */ /* 0x000fe20000000800 */
[----:B------:R-:W0:Y:S07]  /*0010*/  S2R R5, SR_TID.X ;  /* 0x0000000000057919 */ /* 0x000e2e0000002100 */
[----:B------:R-:W0:Y:S01]  /*0020*/  S2UR UR6, SR_CTAID.X ;  /* 0x00000000000679c3 */ /* 0x000e220000002500 */
[----:B------:R-:W1:Y:S07]  /*0030*/  LDCU.64 UR4, c[0x0][0x358] ;  /* 0x00006b00ff0477ac */ /* 0x000e6e0008000a00 */
[----:B------:R-:W0:Y:S08]  /*0040*/  LDC R0, c[0x0][0x360] ;  /* 0x0000d800ff007b82 */ /* 0x000e300000000800 */
[----:B------:R-:W2:Y:S08]  /*0050*/  LDC.64 R2, c[0x0][0x380] ;  /* 0x0000e000ff027b82 */ /* 0x000eb00000000a00 */
[----:B------:R-:W1:Y:S01]  /*0060*/  LDC R7, c[0x0][0x388] ;  /* 0x0000e200ff077b82 */ /* 0x000e620000000800 */
[----:B0-----:R-:W-:-:S04]  /*0070*/  IMAD R5, R0, UR6, R5 ;  /* 0x0000000600057c24 */ /* 0x001fc8000f8e0205 */
[----:B--2---:R-:W-:-:S05]  /*0080*/  IMAD.WIDE R2, R5, 0x4, R2 ;  /* 0x0000000405027825 */ /* 0x004fca00078e0202 */
[----:B-1----:R-:W-:Y:S01]  /*0090*/  STG.E desc[UR4][R2.64], R7 ;  /* 0x0000000702007986 */ /* 0x002fe2000c101904 */
[----:B------:R-:W-:Y:S05]  /*00a0*/  EXIT ;  /* 0x000000000000794d */ /* 0x000fea0003800000 */
.L_x_0:
[----:B------:R-:W-:-:S00]  /*00b0*/  BRA `(.L_x_0) ;  /* 0xfffffffc00fc7947 */ /* 0x000fc0000383ffff */
[----:B------:R-:W-:-:S00]  /*00c0*/  NOP ;  /* 0x0000000000007918 */ /* 0x000fc00000000000 */
        /* <DEDUP_REMOVED lines=11> */
.L_x_1:


//--------------------- .nv.shared.reserved.0     --------------------------
	.section	.nv.shared.reserved.0,"aw",@nobits
	.weak		__nv_reservedSMEM_offset_0_alias
	.size		__nv_reservedSMEM_offset_0_alias, 0, 64
	.other		__nv_reservedSMEM_offset_0_alias,@"STO_CUDA_RESERVED_SHARED STV_DEFAULT"
__nv_reservedSMEM_offset_0_alias:
	.zero		0
	.zero		64


//--------------------- .nv.constant0._Z12simpleKernelPii --------------------------
	.section	.nv.constant0._Z12simpleKernelPii,"a",@progbits
	.sectionflags	@""
	.align	4
.nv.constant0._Z12simpleKernelPii:
	.zero		908


//--------------------- SYMBOLS --------------------------

	.type		.nv.reservedSmem.offset0,@object
	.size		.nv.reservedSmem.offset0,0x4
